//
// Generated by NVIDIA NVVM Compiler
//
// Compiler Build ID: CL-36424714
// Cuda compilation tools, release 13.0, V13.0.88
// Based on NVVM 20.0.0
//

.version 9.0
.target sm_100
.address_size 64

	// .globl	default_function_kernel

.visible .entry default_function_kernel(
	.param .u64 .ptr .align 1 default_function_kernel_param_0,
	.param .u64 .ptr .align 1 default_function_kernel_param_1
)
.maxntid 52
{
	.reg .pred 	%p<4>;
	.reg .b16 	%rs<8>;
	.reg .b32 	%r<32>;
	.reg .b32 	%f<2>;
	.reg .b64 	%rd<9>;

	ld.param.u64 	%rd1, [default_function_kernel_param_0];
	ld.param.u64 	%rd2, [default_function_kernel_param_1];
	cvta.to.global.u64 	%rd3, %rd2;
	cvta.to.global.u64 	%rd4, %rd1;
	mov.u32 	%r1, %ctaid.x;
	mov.u32 	%r2, %tid.x;
	shr.u32 	%r3, %r2, 2;
	mad.lo.s32 	%r4, %r1, 13, %r3;
	mul.hi.u32 	%r5, %r4, -858993459;
	shr.u32 	%r6, %r5, 7;
	mul.lo.s32 	%r7, %r6, 640;
	shr.u32 	%r8, %r5, 6;
	mul.lo.s32 	%r9, %r8, 80;
	sub.s32 	%r10, %r4, %r9;
	cvt.u16.u32 	%rs1, %r10;
	mul.lo.s16 	%rs2, %rs1, 103;
	shr.u16 	%rs3, %rs2, 10;
	and.b16  	%rs4, %rs3, 1;
	setp.eq.b16 	%p1, %rs4, 1;
	selp.b32 	%r11, 320, 0, %p1;
	mad.lo.s32 	%r12, %r1, 12, %r2;
	mul.hi.u32 	%r13, %r12, -858993459;
	shr.u32 	%r14, %r13, 5;
	mul.lo.s32 	%r15, %r14, 40;
	sub.s32 	%r16, %r12, %r15;
	and.b32  	%r17, %r16, 1;
	setp.eq.b32 	%p2, %r17, 1;
	selp.b32 	%r18, 160, 0, %p2;
	mul.lo.s32 	%r19, %r6, 160;
	sub.s32 	%r20, %r4, %r19;
	setp.lt.u32 	%p3, %r20, 80;
	selp.b32 	%r21, 0, 80, %p3;
	shr.u16 	%rs5, %rs2, 11;
	mul.lo.s16 	%rs6, %rs5, 20;
	sub.s16 	%rs7, %rs1, %rs6;
	cvt.u32.u16 	%r22, %rs7;
	and.b32  	%r23, %r22, 255;
	shr.u32 	%r24, %r16, 1;
	or.b32  	%r25, %r7, %r10;
	add.s32 	%r26, %r25, %r24;
	add.s32 	%r27, %r26, %r18;
	add.s32 	%r28, %r27, %r21;
	sub.s32 	%r29, %r28, %r23;
	add.s32 	%r30, %r29, %r11;
	mul.wide.u32 	%rd5, %r30, 4;
	add.s64 	%rd6, %rd4, %rd5;
	ld.global.nc.f32 	%f1, [%rd6];
	mad.lo.s32 	%r31, %r1, 40, %r12;
	mul.wide.u32 	%rd7, %r31, 4;
	add.s64 	%rd8, %rd3, %rd7;
	st.global.f32 	[%rd8], %f1;
	ret;

}


// ===== COMPILED SASS (sm_100) =====

	.target	sm_100

	.elftype	@"ET_EXEC"


//--------------------- .note.nv.tkinfo           --------------------------
	.section	.note.nv.tkinfo,"",@"SHT_NOTE"
	.sectionflags	@"SHF_NOTE_NV_TKINFO"
	.tkinfo
        /*0018*/ 	.word	0x00000002
        /*0030*/ 	.string	""
        /*0030*/ 	.string	"ptxas"
        /*0030*/ 	.string	"Cuda compilation tools, release 13.0, V13.0.88"
        /*0030*/ 	.string	"Build cuda_13.0.r13.0/compiler.36424714_0"
        /*0030*/ 	.string	"-arch sm_100 -m 64 "



//--------------------- .note.nv.cuinfo           --------------------------
	.section	.note.nv.cuinfo,"",@"SHT_NOTE"
	.sectionflags	@"SHF_NOTE_NV_CUINFO"
        /*0018*/ 	.short	0x0002
        /*001a*/ 	.short	0x0064
        /*001c*/ 	.short	0x0082
	.zero		2


//--------------------- .nv.info                  --------------------------
	.section	.nv.info,"",@"SHT_CUDA_INFO"
	.align	4


	//----- nvinfo : EIATTR_REGCOUNT
	.align		4
        /*0000*/ 	.byte	0x04, 0x2f
        /*0002*/ 	.short	(.L_1 - .L_0)
	.align		4
.L_0:
        /*0004*/ 	.word	index@(default_function_kernel)
        /*0008*/ 	.word	0x0000000d


	//----- nvinfo : EIATTR_FRAME_SIZE
	.align		4
.L_1:
        /*000c*/ 	.byte	0x04, 0x11
        /*000e*/ 	.short	(.L_3 - .L_2)
	.align		4
.L_2:
        /*0010*/ 	.word	index@(default_function_kernel)
        /*0014*/ 	.word	0x00000000


	//----- nvinfo : EIATTR_MIN_STACK_SIZE
	.align		4
.L_3:
        /*0018*/ 	.byte	0x04, 0x12
        /*001a*/ 	.short	(.L_5 - .L_4)
	.align		4
.L_4:
        /*001c*/ 	.word	index@(default_function_kernel)
        /*0020*/ 	.word	0x00000000
.L_5:


//--------------------- .nv.compat                --------------------------
	.section	.nv.compat,"",@"SHT_CUDA_COMPAT_INFO"
	.align	4
        /*0000*/ 	.byte	0x02, 0x09, 0x00, 0x00, 0x02, 0x02, 0x01, 0x00, 0x02, 0x05, 0x05, 0x00, 0x03, 0x07, 0x01, 0x01
        /*0010*/ 	.byte	0x02, 0x03, 0x00, 0x00, 0x02, 0x06, 0x01, 0x00, 0x04, 0x0b, 0x08, 0x00, 0x09, 0x00, 0x00, 0x00
        /*0020*/ 	.byte	0x00, 0x00, 0x00, 0x00


//--------------------- .nv.info.default_function_kernel --------------------------
	.section	.nv.info.default_function_kernel,"",@"SHT_CUDA_INFO"
	.sectionflags	@""
	.align	4


	//----- nvinfo : EIATTR_CUDA_API_VERSION
	.align		4
        /*0000*/ 	.byte	0x04, 0x37
        /*0002*/ 	.short	(.L_7 - .L_6)
.L_6:
        /*0004*/ 	.word	0x00000082


	//----- nvinfo : EIATTR_KPARAM_INFO
	.align		4
.L_7:
        /*0008*/ 	.byte	0x04, 0x17
        /*000a*/ 	.short	(.L_9 - .L_8)
.L_8:
        /*000c*/ 	.word	0x00000000
        /*0010*/ 	.short	0x0001
        /*0012*/ 	.short	0x0008
        /*0014*/ 	.byte	0x00, 0xf5, 0x21, 0x00


	//----- nvinfo : EIATTR_KPARAM_INFO
	.align		4
.L_9:
        /*0018*/ 	.byte	0x04, 0x17
        /*001a*/ 	.short	(.L_11 - .L_10)
.L_10:
        /*001c*/ 	.word	0x00000000
        /*0020*/ 	.short	0x0000
        /*0022*/ 	.short	0x0000
        /*0024*/ 	.byte	0x00, 0xf5, 0x21, 0x00


	//----- nvinfo : EIATTR_SPARSE_MMA_MASK
	.align		4
.L_11:
        /*0028*/ 	.byte	0x03, 0x50
        /*002a*/ 	.short	0x0000


	//----- nvinfo : EIATTR_MAXREG_COUNT
	.align		4
        /*002c*/ 	.byte	0x03, 0x1b
        /*002e*/ 	.short	0x00ff


	//----- nvinfo : EIATTR_MERCURY_ISA_VERSION
	.align		4
        /*0030*/ 	.byte	0x03, 0x5f
        /*0032*/ 	.short	0x0101


	//----- nvinfo : EIATTR_VRC_CTA_INIT_COUNT
	.align		4
        /*0034*/ 	.byte	0x02, 0x4a
	.zero		1
	.zero		1


	//----- nvinfo : EIATTR_EXIT_INSTR_OFFSETS
	.align		4
        /*0038*/ 	.byte	0x04, 0x1c
        /*003a*/ 	.short	(.L_13 - .L_12)


	//   ....[0]....
.L_12:
        /*003c*/ 	.word	0x00000300


	//----- nvinfo : EIATTR_MAX_THREADS
	.align		4
.L_13:
        /*0040*/ 	.byte	0x04, 0x05
        /*0042*/ 	.short	(.L_15 - .L_14)
.L_14:
        /*0044*/ 	.word	0x00000034
        /*0048*/ 	.word	0x00000001
        /*004c*/ 	.word	0x00000001


	//----- nvinfo : EIATTR_CBANK_PARAM_SIZE
	.align		4
.L_15:
        /*0050*/ 	.byte	0x03, 0x19
        /*0052*/ 	.short	0x0010


	//----- nvinfo : EIATTR_PARAM_CBANK
	.align		4
        /*0054*/ 	.byte	0x04, 0x0a
        /*0056*/ 	.short	(.L_17 - .L_16)
	.align		4
.L_16:
        /*0058*/ 	.word	index@(.nv.constant0.default_function_kernel)
        /*005c*/ 	.short	0x0380
        /*005e*/ 	.short	0x0010


	//----- nvinfo : EIATTR_SW_WAR
	.align		4
.L_17:
        /*0060*/ 	.byte	0x04, 0x36
        /*0062*/ 	.short	(.L_19 - .L_18)
.L_18:
        /*0064*/ 	.word	0x00000008
.L_19:


//--------------------- .nv.callgraph             --------------------------
	.section	.nv.callgraph,"",@"SHT_CUDA_CALLGRAPH"
	.align	4
	.sectionentsize	8
	.align		4
        /*0000*/ 	.word	0x00000000
	.align		4
        /*0004*/ 	.word	0xffffffff
	.align		4
        /*0008*/ 	.word	0x00000000
	.align		4
        /*000c*/ 	.word	0xfffffffe
	.align		4
        /*0010*/ 	.word	0x00000000
	.align		4
        /*0014*/ 	.word	0xfffffffd
	.align		4
        /*0018*/ 	.word	0x00000000
	.align		4
        /*001c*/ 	.word	0xfffffffc


//--------------------- .text.default_function_kernel --------------------------
	.section	.text.default_function_kernel,"ax",@progbits
	.align	128
        .global         default_function_kernel
        .type           default_function_kernel,@function
        .size           default_function_kernel,(.L_x_1 - default_function_kernel)
        .other          default_function_kernel,@"STO_CUDA_ENTRY STV_DEFAULT"
default_function_kernel:
.text.default_function_kernel:
[----:B------:R-:W-:Y:S01]  /*0000*/  LDC R1, c[0x0][0x37c] ;  /* 0x0000df00ff017b82 */ /* 0x000fe20000000800 */
[----:B------:R-:W0:Y:S01]  /*0010*/  S2R R7, SR_TID.X ;  /* 0x0000000000077919 */ /* 0x000e220000002100 */
[----:B------:R-:W1:Y:S01]  /*0020*/  LDCU.64 UR4, c[0x0][0x358] ;  /* 0x00006b00ff0477ac */ /* 0x000e620008000a00 */
[----:B------:R-:W2:Y:S01]  /*0030*/  S2R R0, SR_CTAID.X ;  /* 0x0000000000007919 */ /* 0x000ea20000002500 */
[----:B0-----:R-:W-:-:S05]  /*0040*/  SHF.R.U32.HI R3, RZ, 0x2, R7 ;  /* 0x00000002ff037819 */ /* 0x001fca0000011607 */
[----:B--2---:R-:W-:-:S04]  /*0050*/  IMAD R4, R0, 0xd, R3 ;  /* 0x0000000d00047824 */ /* 0x004fc800078e0203 */
[----:B------:R-:W-:-:S05]  /*0060*/  IMAD.HI.U32 R5, R4, -0x33333333, RZ ;  /* 0xcccccccd04057827 */ /* 0x000fca00078e00ff */
[--C-:B------:R-:W-:Y:S02]  /*0070*/  SHF.R.U32.HI R3, RZ, 0x6, R5.reuse ;  /* 0x00000006ff037819 */ /* 0x100fe40000011605 */
[----:B------:R-:W-:-:S03]  /*0080*/  SHF.R.U32.HI R5, RZ, 0x7, R5 ;  /* 0x00000007ff057819 */ /* 0x000fc60000011605 */
[--C-:B------:R-:W-:Y:S02]  /*0090*/  IMAD R2, R3, -0x50, R4.reuse ;  /* 0xffffffb003027824 */ /* 0x100fe400078e0204 */
[----:B------:R-:W-:Y:S02]  /*00a0*/  IMAD R3, R0, 0xc, R7 ;  /* 0x0000000c00037824 */ /* 0x000fe400078e0207 */
[----:B------:R-:W-:Y:S01]  /*00b0*/  IMAD R4, R5, -0xa0, R4 ;  /* 0xffffff6005047824 */ /* 0x000fe200078e0204 */
[----:B------:R-:W-:Y:S01]  /*00c0*/  PRMT R6, R2, 0x9910, RZ ;  /* 0x0000991002067816 */ /* 0x000fe200000000ff */
[----:B------:R-:W-:-:S03]  /*00d0*/  IMAD.HI.U32 R7, R3, -0x33333333, RZ ;  /* 0xcccccccd03077827 */ /* 0x000fc600078e00ff */
[----:B------:R-:W-:Y:S01]  /*00e0*/  ISETP.GE.U32.AND P1, PT, R4, 0x50, PT ;  /* 0x000000500400780c */ /* 0x000fe20003f26070 */
[----:B------:R-:W-:Y:S01]  /*00f0*/  IMAD R6, R6, 0x67, RZ ;  /* 0x0000006706067824 */ /* 0x000fe200078e02ff */
[----:B------:R-:W-:Y:S01]  /*0100*/  SHF.R.U32.HI R8, RZ, 0x5, R7 ;  /* 0x00000005ff087819 */ /* 0x000fe20000011607 */
[----:B------:R-:W-:-:S03]  /*0110*/  IMAD R7, R5, 0x280, RZ ;  /* 0x0000028005077824 */ /* 0x000fc600078e02ff */
[----:B------:R-:W-:Y:S01]  /*0120*/  LOP3.LUT R9, R6, 0xffff, RZ, 0xc0, !PT ;  /* 0x0000ffff06097812 */ /* 0x000fe200078ec0ff */
[----:B------:R-:W-:Y:S01]  /*0130*/  IMAD R8, R8, -0x28, R3 ;  /* 0xffffffd808087824 */ /* 0x000fe200078e0203 */
[----:B------:R-:W-:Y:S02]  /*0140*/  LOP3.LUT R7, R7, R2, RZ, 0xfc, !PT ;  /* 0x0000000207077212 */ /* 0x000fe400078efcff */
[----:B------:R-:W-:Y:S02]  /*0150*/  SHF.R.U32.HI R6, RZ, 0xb, R9 ;  /* 0x0000000bff067819 */ /* 0x000fe40000011609 */
[----:B------:R-:W-:Y:S02]  /*0160*/  LOP3.LUT R10, R8, 0x1, RZ, 0xc0, !PT ;  /* 0x00000001080a7812 */ /* 0x000fe400078ec0ff */
[----:B------:R-:W-:Y:S02]  /*0170*/  PRMT R6, R6, 0x9910, RZ ;  /* 0x0000991006067816 */ /* 0x000fe400000000ff */
[----:B------:R-:W-:-:S02]  /*0180*/  ISETP.NE.U32.AND P0, PT, R10, 0x1, PT ;  /* 0x000000010a00780c */ /* 0x000fc40003f05070 */
[----:B------:R-:W-:Y:S01]  /*0190*/  LEA.HI R7, R8, R7, RZ, 0x1f ;  /* 0x0000000708077211 */ /* 0x000fe200078ff8ff */
[----:B------:R-:W-:Y:S01]  /*01a0*/  IMAD R5, R6, 0x14, RZ ;  /* 0x0000001406057824 */ /* 0x000fe200078e02ff */
[----:B------:R-:W-:-:S03]  /*01b0*/  SHF.R.U32.HI R6, RZ, 0xa, R9 ;  /* 0x0000000aff067819 */ /* 0x000fc60000011609 */
[----:B------:R-:W-:Y:S01]  /*01c0*/  IMAD.MOV R5, RZ, RZ, -R5 ;  /* 0x000000ffff057224 */ /* 0x000fe200078e0a05 */
[----:B------:R-:W-:Y:S01]  /*01d0*/  LOP3.LUT R6, R6, 0x1, RZ, 0xc0, !PT ;  /* 0x0000000106067812 */ /* 0x000fe200078ec0ff */
[----:B------:R-:W-:-:S04]  /*01e0*/  VIADD R8, R7, 0xa0 ;  /* 0x000000a007087836 */ /* 0x000fc80000000000 */
[----:B------:R-:W-:Y:S01]  /*01f0*/  @P0 IMAD.MOV R8, RZ, RZ, R7 ;  /* 0x000000ffff080224 */ /* 0x000fe200078e0207 */
[----:B------:R-:W-:Y:S02]  /*0200*/  PRMT R7, R5, 0x7710, RZ ;  /* 0x0000771005077816 */ /* 0x000fe400000000ff */
[----:B------:R-:W0:Y:S01]  /*0210*/  LDC.64 R4, c[0x0][0x380] ;  /* 0x0000e000ff047b82 */ /* 0x000e220000000a00 */
[----:B------:R-:W-:Y:S02]  /*0220*/  ISETP.NE.U32.AND P0, PT, R6, 0x1, PT ;  /* 0x000000010600780c */ /* 0x000fe40003f05070 */
[----:B------:R-:W-:Y:S01]  /*0230*/  IMAD.IADD R2, R2, 0x1, R7 ;  /* 0x0000000102027824 */ /* 0x000fe200078e0207 */
[----:B------:R-:W-:Y:S01]  /*0240*/  IADD3 R9, PT, PT, R8, 0x50, RZ ;  /* 0x0000005008097810 */ /* 0x000fe20007ffe0ff */
[----:B------:R-:W-:-:S03]  /*0250*/  @!P1 IMAD.MOV R9, RZ, RZ, R8 ;  /* 0x000000ffff099224 */ /* 0x000fc600078e0208 */
[----:B------:R-:W-:-:S04]  /*0260*/  LOP3.LUT R2, R2, 0xff, RZ, 0xc0, !PT ;  /* 0x000000ff02027812 */ /* 0x000fc800078ec0ff */
[----:B------:R-:W-:-:S05]  /*0270*/  IADD3 R2, PT, PT, -R2, R9, RZ ;  /* 0x0000000902027210 */ /* 0x000fca0007ffe1ff */
[C---:B------:R-:W-:Y:S01]  /*0280*/  VIADD R7, R2.reuse, 0x140 ;  /* 0x0000014002077836 */ /* 0x040fe20000000000 */
[----:B------:R-:W-:-:S05]  /*0290*/  @P0 IADD3 R7, PT, PT, R2, RZ, RZ ;  /* 0x000000ff02070210 */ /* 0x000fca0007ffe0ff */
[----:B0-----:R-:W-:Y:S02]  /*02a0*/  IMAD.WIDE.U32 R4, R7, 0x4, R4 ;  /* 0x0000000407047825 */ /* 0x001fe400078e0004 */
[----:B------:R-:W0:Y:S04]  /*02b0*/  LDC.64 R6, c[0x0][0x388] ;  /* 0x0000e200ff067b82 */ /* 0x000e280000000a00 */
[----:B-1----:R-:W2:Y:S01]  /*02c0*/  LDG.E.CONSTANT R5, desc[UR4][R4.64] ;  /* 0x0000000404057981 */ /* 0x002ea2000c1e9900 */
[----:B------:R-:W-:-:S04]  /*02d0*/  IMAD R3, R0, 0x28, R3 ;  /* 0x0000002800037824 */ /* 0x000fc800078e0203 */
[----:B0-----:R-:W-:-:S05]  /*02e0*/  IMAD.WIDE.U32 R2, R3, 0x4, R6 ;  /* 0x0000000403027825 */ /* 0x001fca00078e0006 */
[----:B--2---:R-:W-:Y:S01]  /*02f0*/  STG.E desc[UR4][R2.64], R5 ;  /* 0x0000000502007986 */ /* 0x004fe2000c101904 */
[----:B------:R-:W-:Y:S05]  /*0300*/  EXIT ;  /* 0x000000000000794d */ /* 0x000fea0003800000 */
.L_x_0:
[----:B------:R-:W-:-:S00]  /*0310*/  BRA `(.L_x_0) ;  /* 0xfffffffc00fc7947 */ /* 0x000fc0000383ffff */
[----:B------:R-:W-:-:S00]  /*0320*/  NOP ;  /* 0x0000000000007918 */ /* 0x000fc00000000000 */
        /* <DEDUP_REMOVED lines=13> */
.L_x_1:


//--------------------- .nv.shared.reserved.0     --------------------------
	.section	.nv.shared.reserved.0,"aw",@nobits
	.weak		__nv_reservedSMEM_offset_0_alias
	.size		__nv_reservedSMEM_offset_0_alias, 0, 64
	.other		__nv_reservedSMEM_offset_0_alias,@"STO_CUDA_RESERVED_SHARED STV_DEFAULT"
__nv_reservedSMEM_offset_0_alias:
	.zero		0
	.zero		64


//--------------------- .nv.constant0.default_function_kernel --------------------------
	.section	.nv.constant0.default_function_kernel,"a",@progbits
	.sectionflags	@""
	.align	4
.nv.constant0.default_function_kernel:
	.zero		912


//--------------------- SYMBOLS --------------------------

	.type		.nv.reservedSmem.offset0,@object
	.size		.nv.reservedSmem.offset0,0x4
